//
// Generated by NVIDIA NVVM Compiler
//
// Compiler Build ID: CL-36424714
// Cuda compilation tools, release 13.0, V13.0.88
// Based on NVVM 20.0.0
//

.version 9.0
.target sm_100
.address_size 64

	// .globl	_Z4sinePfS_i
.global .align 4 .b8 __cudart_i2opi_f[24] = {65, 144, 67, 60, 153, 149, 98, 219, 192, 221, 52, 245, 209, 87, 39, 252, 41, 21, 68, 78, 110, 131, 249, 162};

.visible .entry _Z4sinePfS_i(
	.param .u64 .ptr .align 1 _Z4sinePfS_i_param_0,
	.param .u64 .ptr .align 1 _Z4sinePfS_i_param_1,
	.param .u32 _Z4sinePfS_i_param_2
)
{
	.local .align 4 .b8 	__local_depot0[28];
	.reg .b64 	%SP;
	.reg .b64 	%SPL;
	.reg .pred 	%p<10>;
	.reg .b32 	%r<45>;
	.reg .b32 	%f<28>;
	.reg .b64 	%rd<29>;
	.reg .b64 	%fd<3>;

	mov.u64 	%SPL, __local_depot0;
	ld.param.u64 	%rd9, [_Z4sinePfS_i_param_0];
	ld.param.u64 	%rd10, [_Z4sinePfS_i_param_1];
	ld.param.u32 	%r16, [_Z4sinePfS_i_param_2];
	add.u64 	%rd1, %SPL, 0;
	mov.u32 	%r17, %ctaid.x;
	mov.u32 	%r18, %ntid.x;
	mov.u32 	%r19, %tid.x;
	mad.lo.s32 	%r1, %r17, %r18, %r19;
	setp.ge.s32 	%p1, %r1, %r16;
	@%p1 bra 	$L__BB0_10;
	cvta.to.global.u64 	%rd12, %rd9;
	mul.wide.s32 	%rd13, %r1, 4;
	add.s64 	%rd14, %rd12, %rd13;
	ld.global.f32 	%f1, [%rd14];
	mul.f32 	%f7, %f1, 0f3F22F983;
	cvt.rni.s32.f32 	%r44, %f7;
	cvt.rn.f32.s32 	%f8, %r44;
	fma.rn.f32 	%f9, %f8, 0fBFC90FDA, %f1;
	fma.rn.f32 	%f10, %f8, 0fB3A22168, %f9;
	fma.rn.f32 	%f27, %f8, 0fA7C234C5, %f10;
	abs.f32 	%f3, %f1;
	setp.ltu.f32 	%p2, %f3, 0f47CE4780;
	@%p2 bra 	$L__BB0_9;
	setp.neu.f32 	%p3, %f3, 0f7F800000;
	@%p3 bra 	$L__BB0_4;
	mov.f32 	%f13, 0f00000000;
	mul.rn.f32 	%f27, %f1, %f13;
	mov.b32 	%r44, 0;
	bra.uni 	$L__BB0_9;
$L__BB0_4:
	mov.b32 	%r3, %f1;
	shl.b32 	%r21, %r3, 8;
	or.b32  	%r4, %r21, -2147483648;
	mov.b64 	%rd28, 0;
	mov.b32 	%r41, 0;
	mov.u64 	%rd26, __cudart_i2opi_f;
	mov.u64 	%rd27, %rd1;
$L__BB0_5:
	.pragma "nounroll";
	ld.global.nc.u32 	%r22, [%rd26];
	mad.wide.u32 	%rd17, %r22, %r4, %rd28;
	shr.u64 	%rd28, %rd17, 32;
	st.local.u32 	[%rd27], %rd17;
	add.s32 	%r41, %r41, 1;
	add.s64 	%rd27, %rd27, 4;
	add.s64 	%rd26, %rd26, 4;
	setp.ne.s32 	%p4, %r41, 6;
	@%p4 bra 	$L__BB0_5;
	shr.u32 	%r23, %r3, 23;
	st.local.u32 	[%rd1+24], %rd28;
	and.b32  	%r7, %r23, 31;
	and.b32  	%r24, %r23, 224;
	add.s32 	%r25, %r24, -128;
	shr.u32 	%r26, %r25, 5;
	mul.wide.u32 	%rd18, %r26, 4;
	sub.s64 	%rd8, %rd1, %rd18;
	ld.local.u32 	%r42, [%rd8+24];
	ld.local.u32 	%r43, [%rd8+20];
	setp.eq.s32 	%p5, %r7, 0;
	@%p5 bra 	$L__BB0_8;
	shf.l.wrap.b32 	%r42, %r43, %r42, %r7;
	ld.local.u32 	%r27, [%rd8+16];
	shf.l.wrap.b32 	%r43, %r27, %r43, %r7;
$L__BB0_8:
	shr.u32 	%r28, %r42, 30;
	shf.l.wrap.b32 	%r29, %r43, %r42, 2;
	shl.b32 	%r30, %r43, 2;
	shr.u32 	%r31, %r29, 31;
	add.s32 	%r32, %r31, %r28;
	neg.s32 	%r33, %r32;
	setp.lt.s32 	%p6, %r3, 0;
	selp.b32 	%r44, %r33, %r32, %p6;
	xor.b32  	%r34, %r29, %r3;
	shr.s32 	%r35, %r29, 31;
	xor.b32  	%r36, %r35, %r29;
	xor.b32  	%r37, %r35, %r30;
	cvt.u64.u32 	%rd19, %r36;
	shl.b64 	%rd20, %rd19, 32;
	cvt.u64.u32 	%rd21, %r37;
	or.b64  	%rd22, %rd20, %rd21;
	cvt.rn.f64.s64 	%fd1, %rd22;
	mul.f64 	%fd2, %fd1, 0d3BF921FB54442D19;
	cvt.rn.f32.f64 	%f11, %fd2;
	neg.f32 	%f12, %f11;
	setp.lt.s32 	%p7, %r34, 0;
	selp.f32 	%f27, %f12, %f11, %p7;
$L__BB0_9:
	mul.rn.f32 	%f14, %f27, %f27;
	and.b32  	%r39, %r44, 1;
	setp.eq.b32 	%p8, %r39, 1;
	selp.f32 	%f15, 0f3F800000, %f27, %p8;
	fma.rn.f32 	%f16, %f14, %f15, 0f00000000;
	fma.rn.f32 	%f17, %f14, 0f37CBAC00, 0fBAB607ED;
	selp.f32 	%f18, %f17, 0fB94D4153, %p8;
	selp.f32 	%f19, 0f3D2AAABB, 0f3C0885E4, %p8;
	fma.rn.f32 	%f20, %f18, %f14, %f19;
	selp.f32 	%f21, 0fBEFFFFFF, 0fBE2AAAA8, %p8;
	fma.rn.f32 	%f22, %f20, %f14, %f21;
	fma.rn.f32 	%f23, %f22, %f16, %f15;
	and.b32  	%r40, %r44, 2;
	setp.eq.s32 	%p9, %r40, 0;
	mov.f32 	%f24, 0f00000000;
	sub.f32 	%f25, %f24, %f23;
	selp.f32 	%f26, %f23, %f25, %p9;
	cvta.to.global.u64 	%rd23, %rd10;
	add.s64 	%rd25, %rd23, %rd13;
	st.global.f32 	[%rd25], %f26;
$L__BB0_10:
	ret;

}


// ===== COMPILED SASS (sm_100) =====

	.target	sm_100

	.elftype	@"ET_EXEC"


//--------------------- .note.nv.tkinfo           --------------------------
	.section	.note.nv.tkinfo,"",@"SHT_NOTE"
	.sectionflags	@"SHF_NOTE_NV_TKINFO"
	.tkinfo
        /*0018*/ 	.word	0x00000002
        /*0030*/ 	.string	""
        /*0030*/ 	.string	"ptxas"
        /*0030*/ 	.string	"Cuda compilation tools, release 13.0, V13.0.88"
        /*0030*/ 	.string	"Build cuda_13.0.r13.0/compiler.36424714_0"
        /*0030*/ 	.string	"-arch sm_100 -m 64 "



//--------------------- .note.nv.cuinfo           --------------------------
	.section	.note.nv.cuinfo,"",@"SHT_NOTE"
	.sectionflags	@"SHF_NOTE_NV_CUINFO"
        /*0018*/ 	.short	0x0002
        /*001a*/ 	.short	0x0064
        /*001c*/ 	.short	0x0082
	.zero		2


//--------------------- .nv.info                  --------------------------
	.section	.nv.info,"",@"SHT_CUDA_INFO"
	.align	4


	//----- nvinfo : EIATTR_REGCOUNT
	.align		4
        /*0000*/ 	.byte	0x04, 0x2f
        /*0002*/ 	.short	(.L_2 - .L_1)
	.align		4
.L_1:
        /*0004*/ 	.word	index@(_Z4sinePfS_i)
        /*0008*/ 	.word	0x00000012


	//----- nvinfo : EIATTR_FRAME_SIZE
	.align		4
.L_2:
        /*000c*/ 	.byte	0x04, 0x11
        /*000e*/ 	.short	(.L_4 - .L_3)
	.align		4
.L_3:
        /*0010*/ 	.word	index@(_Z4sinePfS_i)
        /*0014*/ 	.word	0x00000000


	//----- nvinfo : EIATTR_MIN_STACK_SIZE
	.align		4
.L_4:
        /*0018*/ 	.byte	0x04, 0x12
        /*001a*/ 	.short	(.L_6 - .L_5)
	.align		4
.L_5:
        /*001c*/ 	.word	index@(_Z4sinePfS_i)
        /*0020*/ 	.word	0x00000000
.L_6:


//--------------------- .nv.compat                --------------------------
	.section	.nv.compat,"",@"SHT_CUDA_COMPAT_INFO"
	.align	4
        /*0000*/ 	.byte	0x02, 0x09, 0x00, 0x00, 0x02, 0x02, 0x01, 0x00, 0x02, 0x05, 0x05, 0x00, 0x03, 0x07, 0x01, 0x01
        /*0010*/ 	.byte	0x02, 0x03, 0x00, 0x00, 0x02, 0x06, 0x01, 0x00, 0x04, 0x0b, 0x08, 0x00, 0x01, 0x00, 0x00, 0x00
        /*0020*/ 	.byte	0x00, 0x00, 0x00, 0x00


//--------------------- .nv.info._Z4sinePfS_i     --------------------------
	.section	.nv.info._Z4sinePfS_i,"",@"SHT_CUDA_INFO"
	.sectionflags	@""
	.align	4


	//----- nvinfo : EIATTR_CUDA_API_VERSION
	.align		4
        /*0000*/ 	.byte	0x04, 0x37
        /*0002*/ 	.short	(.L_8 - .L_7)
.L_7:
        /*0004*/ 	.word	0x00000082


	//----- nvinfo : EIATTR_KPARAM_INFO
	.align		4
.L_8:
        /*0008*/ 	.byte	0x04, 0x17
        /*000a*/ 	.short	(.L_10 - .L_9)
.L_9:
        /*000c*/ 	.word	0x00000000
        /*0010*/ 	.short	0x0002
        /*0012*/ 	.short	0x0010
        /*0014*/ 	.byte	0x00, 0xf0, 0x11, 0x00


	//----- nvinfo : EIATTR_KPARAM_INFO
	.align		4
.L_10:
        /*0018*/ 	.byte	0x04, 0x17
        /*001a*/ 	.short	(.L_12 - .L_11)
.L_11:
        /*001c*/ 	.word	0x00000000
        /*0020*/ 	.short	0x0001
        /*0022*/ 	.short	0x0008
        /*0024*/ 	.byte	0x00, 0xf5, 0x21, 0x00


	//----- nvinfo : EIATTR_KPARAM_INFO
	.align		4
.L_12:
        /*0028*/ 	.byte	0x04, 0x17
        /*002a*/ 	.short	(.L_14 - .L_13)
.L_13:
        /*002c*/ 	.word	0x00000000
        /*0030*/ 	.short	0x0000
        /*0032*/ 	.short	0x0000
        /*0034*/ 	.byte	0x00, 0xf5, 0x21, 0x00


	//----- nvinfo : EIATTR_SPARSE_MMA_MASK
	.align		4
.L_14:
        /*0038*/ 	.byte	0x03, 0x50
        /*003a*/ 	.short	0x0000


	//----- nvinfo : EIATTR_MAXREG_COUNT
	.align		4
        /*003c*/ 	.byte	0x03, 0x1b
        /*003e*/ 	.short	0x00ff


	//----- nvinfo : EIATTR_MERCURY_ISA_VERSION
	.align		4
        /*0040*/ 	.byte	0x03, 0x5f
        /*0042*/ 	.short	0x0101


	//----- nvinfo : EIATTR_VRC_CTA_INIT_COUNT
	.align		4
        /*0044*/ 	.byte	0x02, 0x4a
	.zero		1
	.zero		1


	//----- nvinfo : EIATTR_EXIT_INSTR_OFFSETS
	.align		4
        /*0048*/ 	.byte	0x04, 0x1c
        /*004a*/ 	.short	(.L_16 - .L_15)


	//   ....[0]....
.L_15:
        /*004c*/ 	.word	0x00000070


	//   ....[1]....
        /*0050*/ 	.word	0x000008a0


	//----- nvinfo : EIATTR_CRS_STACK_SIZE
	.align		4
.L_16:
        /*0054*/ 	.byte	0x04, 0x1e
        /*0056*/ 	.short	(.L_18 - .L_17)
.L_17:
        /*0058*/ 	.word	0x00000000


	//----- nvinfo : EIATTR_CBANK_PARAM_SIZE
	.align		4
.L_18:
        /*005c*/ 	.byte	0x03, 0x19
        /*005e*/ 	.short	0x0014


	//----- nvinfo : EIATTR_PARAM_CBANK
	.align		4
        /*0060*/ 	.byte	0x04, 0x0a
        /*0062*/ 	.short	(.L_20 - .L_19)
	.align		4
.L_19:
        /*0064*/ 	.word	index@(.nv.constant0._Z4sinePfS_i)
        /*0068*/ 	.short	0x0380
        /*006a*/ 	.short	0x0014


	//----- nvinfo : EIATTR_SW_WAR
	.align		4
.L_20:
        /*006c*/ 	.byte	0x04, 0x36
        /*006e*/ 	.short	(.L_22 - .L_21)
.L_21:
        /*0070*/ 	.word	0x00000008
.L_22:


//--------------------- .nv.callgraph             --------------------------
	.section	.nv.callgraph,"",@"SHT_CUDA_CALLGRAPH"
	.align	4
	.sectionentsize	8
	.align		4
        /*0000*/ 	.word	0x00000000
	.align		4
        /*0004*/ 	.word	0xffffffff
	.align		4
        /*0008*/ 	.word	0x00000000
	.align		4
        /*000c*/ 	.word	0xfffffffe
	.align		4
        /*0010*/ 	.word	0x00000000
	.align		4
        /*0014*/ 	.word	0xfffffffd
	.align		4
        /*0018*/ 	.word	0x00000000
	.align		4
        /*001c*/ 	.word	0xfffffffc


//--------------------- .nv.constant4             --------------------------
	.section	.nv.constant4,"a",@progbits
	.align	8
	.align		8
.nv.constant4:
        /*0000*/ 	.dword	__cudart_i2opi_f


//--------------------- .text._Z4sinePfS_i        --------------------------
	.section	.text._Z4sinePfS_i,"ax",@progbits
	.align	128
        .global         _Z4sinePfS_i
        .type           _Z4sinePfS_i,@function
        .size           _Z4sinePfS_i,(.L_x_6 - _Z4sinePfS_i)
        .other          _Z4sinePfS_i,@"STO_CUDA_ENTRY STV_DEFAULT"
_Z4sinePfS_i:
.text._Z4sinePfS_i:
[----:B------:R-:W-:Y:S01]  /*0000*/  LDC R1, c[0x0][0x37c] ;  /* 0x0000df00ff017b82 */ /* 0x000fe20000000800 */
[----:B------:R-:W0:Y:S07]  /*0010*/  S2R R3, SR_TID.X ;  /* 0x0000000000037919 */ /* 0x000e2e0000002100 */
[----:B------:R-:W0:Y:S01]  /*0020*/  S2UR UR4, SR_CTAID.X ;  /* 0x00000000000479c3 */ /* 0x000e220000002500 */
[----:B------:R-:W1:Y:S07]  /*0030*/  LDCU UR5, c[0x0][0x390] ;  /* 0x00007200ff0577ac */ /* 0x000e6e0008000800 */
[----:B------:R-:W0:Y:S02]  /*0040*/  LDC R2, c[0x0][0x360] ;  /* 0x0000d800ff027b82 */ /* 0x000e240000000800 */
[----:B0-----:R-:W-:-:S05]  /*0050*/  IMAD R2, R2, UR4, R3 ;  /* 0x0000000402027c24 */ /* 0x001fca000f8e0203 */
[----:B-1----:R-:W-:-:S13]  /*0060*/  ISETP.GE.AND P0, PT, R2, UR5, PT ;  /* 0x0000000502007c0c */ /* 0x002fda000bf06270 */
[----:B------:R-:W-:Y:S05]  /*0070*/  @P0 EXIT ;  /* 0x000000000000094d */ /* 0x000fea0003800000 */
[----:B------:R-:W0:Y:S01]  /*0080*/  LDC.64 R4, c[0x0][0x380] ;  /* 0x0000e000ff047b82 */ /* 0x000e220000000a00 */
[----:B------:R-:W1:Y:S01]  /*0090*/  LDCU.64 UR6, c[0x0][0x358] ;  /* 0x00006b00ff0677ac */ /* 0x000e620008000a00 */
[----:B0-----:R-:W-:-:S05]  /*00a0*/  IMAD.WIDE R4, R2, 0x4, R4 ;  /* 0x0000000402047825 */ /* 0x001fca00078e0204 */
[----:B-1----:R-:W2:Y:S01]  /*00b0*/  LDG.E R0, desc[UR6][R4.64] ;  /* 0x0000000604007981 */ /* 0x002ea2000c1e1900 */
[----:B------:R-:W-:Y:S01]  /*00c0*/  BSSY.RECONVERGENT B0, `(.L_x_0) ;  /* 0x0000069000007945 */ /* 0x000fe20003800200 */
[C---:B--2---:R-:W-:Y:S01]  /*00d0*/  FMUL R3, R0.reuse, 0.63661974668502807617 ;  /* 0x3f22f98300037820 */ /* 0x044fe20000400000 */
[----:B------:R-:W-:-:S05]  /*00e0*/  FSETP.GE.AND P0, PT, |R0|, 105615, PT ;  /* 0x47ce47800000780b */ /* 0x000fca0003f06200 */
[----:B------:R-:W0:Y:S02]  /*00f0*/  F2I.NTZ R3, R3 ;  /* 0x0000000300037305 */ /* 0x000e240000203100 */
[----:B0-----:R-:W-:-:S05]  /*0100*/  I2FP.F32.S32 R7, R3 ;  /* 0x0000000300077245 */ /* 0x001fca0000201400 */
[----:B------:R-:W-:-:S04]  /*0110*/  FFMA R6, R7, -1.5707962512969970703, R0 ;  /* 0xbfc90fda07067823 */ /* 0x000fc80000000000 */
[----:B------:R-:W-:-:S04]  /*0120*/  FFMA R6, R7, -7.5497894158615963534e-08, R6 ;  /* 0xb3a2216807067823 */ /* 0x000fc80000000006 */
[----:B------:R-:W-:Y:S01]  /*0130*/  FFMA R6, R7, -5.3903029534742383927e-15, R6 ;  /* 0xa7c234c507067823 */ /* 0x000fe20000000006 */
[----:B------:R-:W-:Y:S06]  /*0140*/  @!P0 BRA `(.L_x_1) ;  /* 0x0000000400808947 */ /* 0x000fec0003800000 */
[----:B------:R-:W-:-:S13]  /*0150*/  FSETP.NEU.AND P0, PT, |R0|, +INF , PT ;  /* 0x7f8000000000780b */ /* 0x000fda0003f0d200 */
[----:B------:R-:W-:Y:S01]  /*0160*/  @!P0 FMUL R6, RZ, R0 ;  /* 0x00000000ff068220 */ /* 0x000fe20000400000 */
[----:B------:R-:W-:Y:S01]  /*0170*/  @!P0 IMAD.MOV.U32 R3, RZ, RZ, RZ ;  /* 0x000000ffff038224 */ /* 0x000fe200078e00ff */
[----:B------:R-:W-:Y:S06]  /*0180*/  @!P0 BRA `(.L_x_1) ;  /* 0x0000000400708947 */ /* 0x000fec0003800000 */
[----:B------:R-:W-:Y:S01]  /*0190*/  IMAD.SHL.U32 R3, R0, 0x100, RZ ;  /* 0x0000010000037824 */ /* 0x000fe200078e00ff */
[----:B------:R-:W0:Y:S01]  /*01a0*/  LDCU.64 UR8, c[0x4][URZ] ;  /* 0x01000000ff0877ac */ /* 0x000e220008000a00 */
[----:B------:R-:W-:Y:S02]  /*01b0*/  IMAD.MOV.U32 R11, RZ, RZ, RZ ;  /* 0x000000ffff0b7224 */ /* 0x000fe400078e00ff */
[----:B------:R-:W-:Y:S01]  /*01c0*/  IMAD.MOV.U32 R8, RZ, RZ, RZ ;  /* 0x000000ffff087224 */ /* 0x000fe200078e00ff */
[----:B------:R-:W-:Y:S01]  /*01d0*/  LOP3.LUT R3, R3, 0x80000000, RZ, 0xfc, !PT ;  /* 0x8000000003037812 */ /* 0x000fe200078efcff */
[----:B------:R-:W-:Y:S01]  /*01e0*/  UMOV UR5, URZ ;  /* 0x000000ff00057c82 */ /* 0x000fe20008000000 */
[----:B------:R-:W-:-:S05]  /*01f0*/  UMOV UR4, URZ ;  /* 0x000000ff00047c82 */ /* 0x000fca0008000000 */
.L_x_2:
[----:B0-----:R-:W-:Y:S01]  /*0200*/  IMAD.U32 R6, RZ, RZ, UR8 ;  /* 0x00000008ff067e24 */ /* 0x001fe2000f8e00ff */
[----:B------:R-:W-:-:S05]  /*0210*/  MOV R7, UR9 ;  /* 0x0000000900077c02 */ /* 0x000fca0008000f00 */
[----:B------:R-:W2:Y:S01]  /*0220*/  LDG.E.CONSTANT R4, desc[UR6][R6.64] ;  /* 0x0000000606047981 */ /* 0x000ea2000c1e9900 */
[----:B------:R-:W-:Y:S01]  /*0230*/  UIADD3 UR4, UPT, UPT, UR4, 0x1, URZ ;  /* 0x0000000104047890 */ /* 0x000fe2000fffe0ff */
[C---:B------:R-:W-:Y:S01]  /*0240*/  ISETP.EQ.AND P0, PT, R8.reuse, RZ, PT ;  /* 0x000000ff0800720c */ /* 0x040fe20003f02270 */
[----:B------:R-:W-:Y:S01]  /*0250*/  UIADD3 UR8, UP1, UPT, UR8, 0x4, URZ ;  /* 0x0000000408087890 */ /* 0x000fe2000ff3e0ff */
[C---:B------:R-:W-:Y:S01]  /*0260*/  ISETP.EQ.AND P1, PT, R8.reuse, 0x4, PT ;  /* 0x000000040800780c */ /* 0x040fe20003f22270 */
[----:B------:R-:W-:Y:S01]  /*0270*/  UISETP.NE.AND UP0, UPT, UR4, 0x6, UPT ;  /* 0x000000060400788c */ /* 0x000fe2000bf05270 */
[C---:B------:R-:W-:Y:S01]  /*0280*/  ISETP.EQ.AND P2, PT, R8.reuse, 0x8, PT ;  /* 0x000000080800780c */ /* 0x040fe20003f42270 */
[----:B------:R-:W-:Y:S01]  /*0290*/  UIADD3.X UR9, UPT, UPT, URZ, UR9, URZ, UP1, !UPT ;  /* 0x00000009ff097290 */ /* 0x000fe20008ffe4ff */
[C---:B------:R-:W-:Y:S02]  /*02a0*/  ISETP.EQ.AND P3, PT, R8.reuse, 0xc, PT ;  /* 0x0000000c0800780c */ /* 0x040fe40003f62270 */
[----:B------:R-:W-:-:S02]  /*02b0*/  ISETP.EQ.AND P4, PT, R8, 0x10, PT ;  /* 0x000000100800780c */ /* 0x000fc40003f82270 */
[C---:B------:R-:W-:Y:S01]  /*02c0*/  ISETP.EQ.AND P5, PT, R8.reuse, 0x14, PT ;  /* 0x000000140800780c */ /* 0x040fe20003fa2270 */
[----:B------:R-:W-:Y:S02]  /*02d0*/  VIADD R8, R8, 0x4 ;  /* 0x0000000408087836 */ /* 0x000fe40000000000 */
[----:B--2---:R-:W-:-:S03]  /*02e0*/  IMAD.WIDE.U32 R4, R4, R3, RZ ;  /* 0x0000000304047225 */ /* 0x004fc600078e00ff */
[----:B------:R-:W-:-:S04]  /*02f0*/  IADD3 R4, P6, PT, R4, R11, RZ ;  /* 0x0000000b04047210 */ /* 0x000fc80007fde0ff */
[----:B------:R-:W-:Y:S01]  /*0300*/  IADD3.X R11, PT, PT, R5, UR5, RZ, P6, !PT ;  /* 0x00000005050b7c10 */ /* 0x000fe2000b7fe4ff */
[--C-:B------:R-:W-:Y:S01]  /*0310*/  @P0 IMAD.MOV.U32 R9, RZ, RZ, R4.reuse ;  /* 0x000000ffff090224 */ /* 0x100fe200078e0004 */
[----:B------:R-:W-:Y:S01]  /*0320*/  @P4 MOV R14, R4 ;  /* 0x00000004000e4202 */ /* 0x000fe20000000f00 */
[--C-:B------:R-:W-:Y:S02]  /*0330*/  @P1 IMAD.MOV.U32 R10, RZ, RZ, R4.reuse ;  /* 0x000000ffff0a1224 */ /* 0x100fe400078e0004 */
[--C-:B------:R-:W-:Y:S02]  /*0340*/  @P2 IMAD.MOV.U32 R12, RZ, RZ, R4.reuse ;  /* 0x000000ffff0c2224 */ /* 0x100fe400078e0004 */
[--C-:B------:R-:W-:Y:S02]  /*0350*/  @P3 IMAD.MOV.U32 R13, RZ, RZ, R4.reuse ;  /* 0x000000ffff0d3224 */ /* 0x100fe400078e0004 */
[----:B------:R-:W-:Y:S01]  /*0360*/  @P5 IMAD.MOV.U32 R15, RZ, RZ, R4 ;  /* 0x000000ffff0f5224 */ /* 0x000fe200078e0004 */
[----:B------:R-:W-:Y:S06]  /*0370*/  BRA.U UP0, `(.L_x_2) ;  /* 0xfffffffd00a07547 */ /* 0x000fec000b83ffff */
[----:B------:R-:W-:Y:S01]  /*0380*/  SHF.R.U32.HI R3, RZ, 0x17, R0 ;  /* 0x00000017ff037819 */ /* 0x000fe20000011600 */
[----:B------:R-:W-:Y:S03]  /*0390*/  BSSY.RECONVERGENT B1, `(.L_x_3) ;  /* 0x0000029000017945 */ /* 0x000fe60003800200 */
[C---:B------:R-:W-:Y:S02]  /*03a0*/  LOP3.LUT R4, R3.reuse, 0xe0, RZ, 0xc0, !PT ;  /* 0x000000e003047812 */ /* 0x040fe400078ec0ff */
[----:B------:R-:W-:-:S03]  /*03b0*/  LOP3.LUT P6, RZ, R3, 0x1f, RZ, 0xc0, !PT ;  /* 0x0000001f03ff7812 */ /* 0x000fc600078cc0ff */
[----:B------:R-:W-:-:S05]  /*03c0*/  VIADD R4, R4, 0xffffff80 ;  /* 0xffffff8004047836 */ /* 0x000fca0000000000 */
[----:B------:R-:W-:-:S05]  /*03d0*/  SHF.R.U32.HI R4, RZ, 0x5, R4 ;  /* 0x00000005ff047819 */ /* 0x000fca0000011604 */
[----:B------:R-:W-:-:S05]  /*03e0*/  IMAD.U32 R6, R4, -0x4, RZ ;  /* 0xfffffffc04067824 */ /* 0x000fca00078e00ff */
[C---:B------:R-:W-:Y:S02]  /*03f0*/  ISETP.EQ.AND P3, PT, R6.reuse, -0x18, PT ;  /* 0xffffffe80600780c */ /* 0x040fe40003f62270 */
[C---:B------:R-:W-:Y:S02]  /*0400*/  ISETP.EQ.AND P4, PT, R6.reuse, -0x14, PT ;  /* 0xffffffec0600780c */ /* 0x040fe40003f82270 */
[C---:B------:R-:W-:Y:S02]  /*0410*/  ISETP.EQ.AND P2, PT, R6.reuse, -0x10, PT ;  /* 0xfffffff00600780c */ /* 0x040fe40003f42270 */
[C---:B------:R-:W-:Y:S02]  /*0420*/  ISETP.EQ.AND P1, PT, R6.reuse, -0xc, PT ;  /* 0xfffffff40600780c */ /* 0x040fe40003f22270 */
[C---:B------:R-:W-:Y:S02]  /*0430*/  ISETP.EQ.AND P0, PT, R6.reuse, -0x8, PT ;  /* 0xfffffff80600780c */ /* 0x040fe40003f02270 */
[----:B------:R-:W-:-:S03]  /*0440*/  ISETP.EQ.AND P5, PT, R6, RZ, PT ;  /* 0x000000ff0600720c */ /* 0x000fc60003fa2270 */
[----:B------:R-:W-:Y:S02]  /*0450*/  @P3 MOV R4, R9 ;  /* 0x0000000900043202 */ /* 0x000fe40000000f00 */
[C---:B------:R-:W-:Y:S01]  /*0460*/  ISETP.EQ.AND P3, PT, R6.reuse, -0x4, PT ;  /* 0xfffffffc0600780c */ /* 0x040fe20003f62270 */
[----:B------:R-:W-:Y:S02]  /*0470*/  @P4 IMAD.MOV.U32 R5, RZ, RZ, R9 ;  /* 0x000000ffff054224 */ /* 0x000fe400078e0009 */
[----:B------:R-:W-:Y:S01]  /*0480*/  @P4 IMAD.MOV.U32 R4, RZ, RZ, R10 ;  /* 0x000000ffff044224 */ /* 0x000fe200078e000a */
[----:B------:R-:W-:Y:S01]  /*0490*/  ISETP.EQ.AND P4, PT, R6, 0x4, PT ;  /* 0x000000040600780c */ /* 0x000fe20003f82270 */
[----:B------:R-:W-:Y:S02]  /*04a0*/  @P2 IMAD.MOV.U32 R4, RZ, RZ, R12 ;  /* 0x000000ffff042224 */ /* 0x000fe400078e000c */
[----:B------:R-:W-:Y:S02]  /*04b0*/  @P1 IMAD.MOV.U32 R4, RZ, RZ, R13 ;  /* 0x000000ffff041224 */ /* 0x000fe400078e000d */
[----:B------:R-:W-:-:S02]  /*04c0*/  @P0 IMAD.MOV.U32 R4, RZ, RZ, R14 ;  /* 0x000000ffff040224 */ /* 0x000fc400078e000e */
[----:B------:R-:W-:Y:S01]  /*04d0*/  @P2 IMAD.MOV.U32 R5, RZ, RZ, R10 ;  /* 0x000000ffff052224 */ /* 0x000fe200078e000a */
[----:B------:R-:W-:Y:S01]  /*04e0*/  @P1 MOV R5, R12 ;  /* 0x0000000c00051202 */ /* 0x000fe20000000f00 */
[----:B------:R-:W-:Y:S01]  /*04f0*/  @P0 IMAD.MOV.U32 R5, RZ, RZ, R13 ;  /* 0x000000ffff050224 */ /* 0x000fe200078e000d */
[----:B------:R-:W-:Y:S01]  /*0500*/  @P3 MOV R4, R15 ;  /* 0x0000000f00043202 */ /* 0x000fe20000000f00 */
[----:B------:R-:W-:Y:S02]  /*0510*/  @P5 IMAD.MOV.U32 R4, RZ, RZ, R11 ;  /* 0x000000ffff045224 */ /* 0x000fe400078e000b */
[----:B------:R-:W-:Y:S02]  /*0520*/  @P3 IMAD.MOV.U32 R5, RZ, RZ, R14 ;  /* 0x000000ffff053224 */ /* 0x000fe400078e000e */
[----:B------:R-:W-:Y:S02]  /*0530*/  @P5 IMAD.MOV.U32 R5, RZ, RZ, R15 ;  /* 0x000000ffff055224 */ /* 0x000fe400078e000f */
[----:B------:R-:W-:-:S02]  /*0540*/  @P4 IMAD.MOV.U32 R5, RZ, RZ, R11 ;  /* 0x000000ffff054224 */ /* 0x000fc400078e000b */
[----:B------:R-:W-:Y:S01]  /*0550*/  IMAD.MOV.U32 R8, RZ, RZ, R4 ;  /* 0x000000ffff087224 */ /* 0x000fe200078e0004 */
[----:B------:R-:W-:Y:S06]  /*0560*/  @!P6 BRA `(.L_x_4) ;  /* 0x00000000002ce947 */ /* 0x000fec0003800000 */
[----:B------:R-:W-:Y:S01]  /*0570*/  @P2 MOV R4, R9 ;  /* 0x0000000900042202 */ /* 0x000fe20000000f00 */
[----:B------:R-:W-:Y:S01]  /*0580*/  @P1 IMAD.MOV.U32 R4, RZ, RZ, R10 ;  /* 0x000000ffff041224 */ /* 0x000fe200078e000a */
[----:B------:R-:W-:Y:S01]  /*0590*/  LOP3.LUT R3, R3, 0x1f, RZ, 0xc0, !PT ;  /* 0x0000001f03037812 */ /* 0x000fe200078ec0ff */
[----:B------:R-:W-:Y:S01]  /*05a0*/  @P0 IMAD.MOV.U32 R4, RZ, RZ, R12 ;  /* 0x000000ffff040224 */ /* 0x000fe200078e000c */
[----:B------:R-:W-:Y:S01]  /*05b0*/  ISETP.EQ.AND P0, PT, R6, 0x8, PT ;  /* 0x000000080600780c */ /* 0x000fe20003f02270 */
[----:B------:R-:W-:Y:S01]  /*05c0*/  @P3 IMAD.MOV.U32 R4, RZ, RZ, R13 ;  /* 0x000000ffff043224 */ /* 0x000fe200078e000d */
[----:B------:R-:W-:Y:S01]  /*05d0*/  SHF.L.W.U32.HI R8, R5, R3, R8 ;  /* 0x0000000305087219 */ /* 0x000fe20000010e08 */
[----:B------:R-:W-:Y:S01]  /*05e0*/  @P5 IMAD.MOV.U32 R4, RZ, RZ, R14 ;  /* 0x000000ffff045224 */ /* 0x000fe200078e000e */
[----:B------:R-:W-:-:S09]  /*05f0*/  @P4 MOV R4, R15 ;  /* 0x0000000f00044202 */ /* 0x000fd20000000f00 */
[----:B------:R-:W-:-:S05]  /*0600*/  @P0 IMAD.MOV.U32 R4, RZ, RZ, R11 ;  /* 0x000000ffff040224 */ /* 0x000fca00078e000b */
[----:B------:R-:W-:-:S07]  /*0610*/  SHF.L.W.U32.HI R5, R4, R3, R5 ;  /* 0x0000000304057219 */ /* 0x000fce0000010e05 */
.L_x_4:
[----:B------:R-:W-:Y:S05]  /*0620*/  BSYNC.RECONVERGENT B1 ;  /* 0x0000000000017941 */ /* 0x000fea0003800200 */
.L_x_3:
[C---:B------:R-:W-:Y:S01]  /*0630*/  SHF.L.W.U32.HI R9, R5.reuse, 0x2, R8 ;  /* 0x0000000205097819 */ /* 0x040fe20000010e08 */
[----:B------:R-:W-:Y:S01]  /*0640*/  IMAD.SHL.U32 R5, R5, 0x4, RZ ;  /* 0x0000000405057824 */ /* 0x000fe200078e00ff */
[----:B------:R-:W-:Y:S01]  /*0650*/  UMOV UR4, 0x54442d19 ;  /* 0x54442d1900047882 */ /* 0x000fe20000000000 */
[----:B------:R-:W-:Y:S01]  /*0660*/  UMOV UR5, 0x3bf921fb ;  /* 0x3bf921fb00057882 */ /* 0x000fe20000000000 */
[----:B------:R-:W-:Y:S02]  /*0670*/  SHF.R.S32.HI R4, RZ, 0x1f, R9 ;  /* 0x0000001fff047819 */ /* 0x000fe40000011409 */
[----:B------:R-:W-:Y:S02]  /*0680*/  ISETP.GE.AND P0, PT, R0, RZ, PT ;  /* 0x000000ff0000720c */ /* 0x000fe40003f06270 */
[C---:B------:R-:W-:Y:S02]  /*0690*/  LOP3.LUT R6, R4.reuse, R5, RZ, 0x3c, !PT ;  /* 0x0000000504067212 */ /* 0x040fe400078e3cff */
[----:B------:R-:W-:-:S02]  /*06a0*/  LOP3.LUT R7, R4, R9, RZ, 0x3c, !PT ;  /* 0x0000000904077212 */ /* 0x000fc400078e3cff */
[----:B------:R-:W-:Y:S02]  /*06b0*/  SHF.R.U32.HI R3, RZ, 0x1e, R8 ;  /* 0x0000001eff037819 */ /* 0x000fe40000011608 */
[----:B------:R-:W0:Y:S01]  /*06c0*/  I2F.F64.S64 R4, R6 ;  /* 0x0000000600047312 */ /* 0x000e220000301c00 */
[C---:B------:R-:W-:Y:S02]  /*06d0*/  LOP3.LUT R0, R9.reuse, R0, RZ, 0x3c, !PT ;  /* 0x0000000009007212 */ /* 0x040fe400078e3cff */
[----:B------:R-:W-:Y:S02]  /*06e0*/  LEA.HI R3, R9, R3, RZ, 0x1 ;  /* 0x0000000309037211 */ /* 0x000fe400078f08ff */
[----:B------:R-:W-:-:S03]  /*06f0*/  ISETP.GE.AND P1, PT, R0, RZ, PT ;  /* 0x000000ff0000720c */ /* 0x000fc60003f26270 */
[----:B------:R-:W-:-:S04]  /*0700*/  IMAD.MOV R0, RZ, RZ, -R3 ;  /* 0x000000ffff007224 */ /* 0x000fc800078e0a03 */
[----:B------:R-:W-:Y:S01]  /*0710*/  @!P0 IMAD.MOV.U32 R3, RZ, RZ, R0 ;  /* 0x000000ffff038224 */ /* 0x000fe200078e0000 */
[----:B0-----:R-:W-:-:S10]  /*0720*/  DMUL R4, R4, UR4 ;  /* 0x0000000404047c28 */ /* 0x001fd40008000000 */
[----:B------:R-:W0:Y:S02]  /*0730*/  F2F.F32.F64 R4, R4 ;  /* 0x0000000400047310 */ /* 0x000e240000301000 */
[----:B0-----:R-:W-:-:S07]  /*0740*/  FSEL R6, -R4, R4, !P1 ;  /* 0x0000000404067208 */ /* 0x001fce0004800100 */
.L_x_1:
[----:B------:R-:W-:Y:S05]  /*0750*/  BSYNC.RECONVERGENT B0 ;  /* 0x0000000000007941 */ /* 0x000fea0003800200 */
.L_x_0:
[----:B------:R-:W-:Y:S01]  /*0760*/  MOV R0, 0x37cbac00 ;  /* 0x37cbac0000007802 */ /* 0x000fe20000000f00 */
[----:B------:R-:W-:Y:S01]  /*0770*/  FMUL R7, R6, R6 ;  /* 0x0000000606077220 */ /* 0x000fe20000400000 */
[----:B------:R-:W-:Y:S01]  /*0780*/  LOP3.LUT R8, R3, 0x1, RZ, 0xc0, !PT ;  /* 0x0000000103087812 */ /* 0x000fe200078ec0ff */
[----:B------:R-:W0:Y:S01]  /*0790*/  LDC.64 R4, c[0x0][0x388] ;  /* 0x0000e200ff047b82 */ /* 0x000e220000000a00 */
[----:B------:R-:W-:Y:S02]  /*07a0*/  IMAD.MOV.U32 R9, RZ, RZ, 0x3effffff ;  /* 0x3effffffff097424 */ /* 0x000fe400078e00ff */
[----:B------:R-:W-:Y:S01]  /*07b0*/  FFMA R0, R7, R0, -0.0013887860113754868507 ;  /* 0xbab607ed07007423 */ /* 0x000fe20000000000 */
[----:B------:R-:W-:Y:S01]  /*07c0*/  ISETP.NE.U32.AND P0, PT, R8, 0x1, PT ;  /* 0x000000010800780c */ /* 0x000fe20003f05070 */
[----:B------:R-:W-:Y:S01]  /*07d0*/  IMAD.MOV.U32 R8, RZ, RZ, 0x3d2aaabb ;  /* 0x3d2aaabbff087424 */ /* 0x000fe200078e00ff */
[----:B------:R-:W-:Y:S02]  /*07e0*/  LOP3.LUT P1, RZ, R3, 0x2, RZ, 0xc0, !PT ;  /* 0x0000000203ff7812 */ /* 0x000fe4000782c0ff */
[----:B------:R-:W-:-:S02]  /*07f0*/  FSEL R0, R0, -0.00019574658654164522886, !P0 ;  /* 0xb94d415300007808 */ /* 0x000fc40004000000 */
[----:B------:R-:W-:Y:S02]  /*0800*/  FSEL R8, R8, 0.0083327032625675201416, !P0 ;  /* 0x3c0885e408087808 */ /* 0x000fe40004000000 */
[----:B------:R-:W-:-:S03]  /*0810*/  FSEL R3, -R9, -0.16666662693023681641, !P0 ;  /* 0xbe2aaaa809037808 */ /* 0x000fc60004000100 */
[----:B------:R-:W-:Y:S01]  /*0820*/  FFMA R8, R7, R0, R8 ;  /* 0x0000000007087223 */ /* 0x000fe20000000008 */
[----:B------:R-:W-:-:S03]  /*0830*/  FSEL R0, R6, 1, P0 ;  /* 0x3f80000006007808 */ /* 0x000fc60000000000 */
[C---:B------:R-:W-:Y:S02]  /*0840*/  FFMA R3, R7.reuse, R8, R3 ;  /* 0x0000000807037223 */ /* 0x040fe40000000003 */
[----:B------:R-:W-:-:S04]  /*0850*/  FFMA R7, R7, R0, RZ ;  /* 0x0000000007077223 */ /* 0x000fc800000000ff */
[----:B------:R-:W-:Y:S01]  /*0860*/  FFMA R3, R7, R3, R0 ;  /* 0x0000000307037223 */ /* 0x000fe20000000000 */
[----:B0-----:R-:W-:-:S04]  /*0870*/  IMAD.WIDE R4, R2, 0x4, R4 ;  /* 0x0000000402047825 */ /* 0x001fc800078e0204 */
[----:B------:R-:W-:-:S05]  /*0880*/  @P1 FADD R3, RZ, -R3 ;  /* 0x80000003ff031221 */ /* 0x000fca0000000000 */
[----:B------:R-:W-:Y:S01]  /*0890*/  STG.E desc[UR6][R4.64], R3 ;  /* 0x0000000304007986 */ /* 0x000fe2000c101906 */
[----:B------:R-:W-:Y:S05]  /*08a0*/  EXIT ;  /* 0x000000000000794d */ /* 0x000fea0003800000 */
.L_x_5:
[----:B------:R-:W-:-:S00]  /*08b0*/  BRA `(.L_x_5) ;  /* 0xfffffffc00fc7947 */ /* 0x000fc0000383ffff */
[----:B------:R-:W-:-:S00]  /*08c0*/  NOP ;  /* 0x0000000000007918 */ /* 0x000fc00000000000 */
        /* <DEDUP_REMOVED lines=11> */
.L_x_6:


//--------------------- .nv.global.init           --------------------------
	.section	.nv.global.init,"aw",@progbits
	.align	4
.nv.global.init:
	.type		__cudart_i2opi_f,@object
	.size		__cudart_i2opi_f,(.L_0 - __cudart_i2opi_f)
__cudart_i2opi_f:
        /*0000*/ 	.byte	0x41, 0x90, 0x43, 0x3c, 0x99, 0x95, 0x62, 0xdb, 0xc0, 0xdd, 0x34, 0xf5, 0xd1, 0x57, 0x27, 0xfc
        /*0010*/ 	.byte	0x29, 0x15, 0x44, 0x4e, 0x6e, 0x83, 0xf9, 0xa2
.L_0:


//--------------------- .nv.shared.reserved.0     --------------------------
	.section	.nv.shared.reserved.0,"aw",@nobits
	.weak		__nv_reservedSMEM_offset_0_alias
	.size		__nv_reservedSMEM_offset_0_alias, 0, 64
	.other		__nv_reservedSMEM_offset_0_alias,@"STO_CUDA_RESERVED_SHARED STV_DEFAULT"
__nv_reservedSMEM_offset_0_alias:
	.zero		0
	.zero		64


//--------------------- .nv.constant0._Z4sinePfS_i --------------------------
	.section	.nv.constant0._Z4sinePfS_i,"a",@progbits
	.sectionflags	@""
	.align	4
.nv.constant0._Z4sinePfS_i:
	.zero		916


//--------------------- SYMBOLS --------------------------

	.type		.nv.reservedSmem.offset0,@object
	.size		.nv.reservedSmem.offset0,0x4
